//
// Generated by NVIDIA NVVM Compiler
//
// Compiler Build ID: CL-36424714
// Cuda compilation tools, release 13.0, V13.0.88
// Based on NVVM 20.0.0
//

.version 9.0
.target sm_100
.address_size 64

	// .globl	_Z24TwoPassInterleavedKernelPKfPfm
.extern .shared .align 16 .b8 shm[];

.visible .entry _Z24TwoPassInterleavedKernelPKfPfm(
	.param .u64 .ptr .align 1 _Z24TwoPassInterleavedKernelPKfPfm_param_0,
	.param .u64 .ptr .align 1 _Z24TwoPassInterleavedKernelPKfPfm_param_1,
	.param .u64 _Z24TwoPassInterleavedKernelPKfPfm_param_2
)
{
	.reg .pred 	%p<12>;
	.reg .b32 	%r<30>;
	.reg .b32 	%f<22>;
	.reg .b64 	%rd<31>;
	.reg .b64 	%fd<57>;

	ld.param.u64 	%rd16, [_Z24TwoPassInterleavedKernelPKfPfm_param_0];
	ld.param.u64 	%rd17, [_Z24TwoPassInterleavedKernelPKfPfm_param_1];
	ld.param.u64 	%rd18, [_Z24TwoPassInterleavedKernelPKfPfm_param_2];
	mov.u32 	%r1, %ctaid.x;
	mov.u32 	%r2, %ntid.x;
	mov.u32 	%r3, %tid.x;
	mad.lo.s32 	%r28, %r1, %r2, %r3;
	cvt.s64.s32 	%rd26, %r28;
	setp.le.u64 	%p1, %rd18, %rd26;
	mov.f32 	%f21, 0f00000000;
	@%p1 bra 	$L__BB0_4;
	mov.u32 	%r10, %nctaid.x;
	mul.lo.s32 	%r5, %r10, %r2;
	cvta.to.global.u64 	%rd2, %rd16;
	mov.f64 	%fd48, 0d0000000000000000;
$L__BB0_2:
	shl.b64 	%rd19, %rd26, 2;
	add.s64 	%rd20, %rd2, %rd19;
	ld.global.f32 	%f4, [%rd20];
	cvt.f64.f32 	%fd16, %f4;
	add.f64 	%fd48, %fd48, %fd16;
	add.s32 	%r28, %r28, %r5;
	cvt.s64.s32 	%rd26, %r28;
	setp.gt.u64 	%p2, %rd18, %rd26;
	@%p2 bra 	$L__BB0_2;
	cvt.rn.f32.f64 	%f21, %fd48;
$L__BB0_4:
	shl.b32 	%r11, %r3, 2;
	mov.u32 	%r12, shm;
	add.s32 	%r13, %r12, %r11;
	st.shared.f32 	[%r13], %f21;
	bar.sync 	0;
	setp.ne.s32 	%p3, %r3, 0;
	@%p3 bra 	$L__BB0_17;
	cvt.u64.u32 	%rd5, %r2;
	and.b64  	%rd6, %rd5, 7;
	setp.lt.u32 	%p4, %r2, 8;
	mov.f64 	%fd56, 0d0000000000000000;
	mov.b64 	%rd29, 0;
	@%p4 bra 	$L__BB0_8;
	add.s32 	%r29, %r12, 16;
	and.b64  	%rd29, %rd5, 2040;
	mov.f64 	%fd56, 0d0000000000000000;
	mov.u64 	%rd27, %rd29;
$L__BB0_7:
	.pragma "nounroll";
	ld.shared.v4.f32 	{%f5, %f6, %f7, %f8}, [%r29+-16];
	cvt.f64.f32 	%fd20, %f5;
	add.f64 	%fd21, %fd56, %fd20;
	cvt.f64.f32 	%fd22, %f6;
	add.f64 	%fd23, %fd21, %fd22;
	cvt.f64.f32 	%fd24, %f7;
	add.f64 	%fd25, %fd23, %fd24;
	cvt.f64.f32 	%fd26, %f8;
	add.f64 	%fd27, %fd25, %fd26;
	ld.shared.v4.f32 	{%f9, %f10, %f11, %f12}, [%r29];
	cvt.f64.f32 	%fd28, %f9;
	add.f64 	%fd29, %fd27, %fd28;
	cvt.f64.f32 	%fd30, %f10;
	add.f64 	%fd31, %fd29, %fd30;
	cvt.f64.f32 	%fd32, %f11;
	add.f64 	%fd33, %fd31, %fd32;
	cvt.f64.f32 	%fd34, %f12;
	add.f64 	%fd56, %fd33, %fd34;
	add.s64 	%rd27, %rd27, -8;
	add.s32 	%r29, %r29, 32;
	setp.ne.s64 	%p5, %rd27, 0;
	@%p5 bra 	$L__BB0_7;
$L__BB0_8:
	setp.eq.s64 	%p6, %rd6, 0;
	@%p6 bra 	$L__BB0_16;
	and.b64  	%rd11, %rd5, 3;
	setp.lt.u64 	%p7, %rd6, 4;
	@%p7 bra 	$L__BB0_11;
	cvt.u32.u64 	%r16, %rd29;
	shl.b32 	%r17, %r16, 2;
	add.s32 	%r19, %r12, %r17;
	ld.shared.f32 	%f13, [%r19];
	cvt.f64.f32 	%fd36, %f13;
	add.f64 	%fd37, %fd56, %fd36;
	ld.shared.f32 	%f14, [%r19+4];
	cvt.f64.f32 	%fd38, %f14;
	add.f64 	%fd39, %fd37, %fd38;
	ld.shared.f32 	%f15, [%r19+8];
	cvt.f64.f32 	%fd40, %f15;
	add.f64 	%fd41, %fd39, %fd40;
	ld.shared.f32 	%f16, [%r19+12];
	cvt.f64.f32 	%fd42, %f16;
	add.f64 	%fd56, %fd41, %fd42;
	add.s64 	%rd29, %rd29, 4;
$L__BB0_11:
	setp.eq.s64 	%p8, %rd11, 0;
	@%p8 bra 	$L__BB0_16;
	setp.eq.s64 	%p9, %rd11, 1;
	@%p9 bra 	$L__BB0_14;
	cvt.u32.u64 	%r20, %rd29;
	shl.b32 	%r21, %r20, 2;
	add.s32 	%r23, %r12, %r21;
	ld.shared.f32 	%f17, [%r23];
	cvt.f64.f32 	%fd44, %f17;
	add.f64 	%fd45, %fd56, %fd44;
	ld.shared.f32 	%f18, [%r23+4];
	cvt.f64.f32 	%fd46, %f18;
	add.f64 	%fd56, %fd45, %fd46;
	add.s64 	%rd29, %rd29, 2;
$L__BB0_14:
	and.b64  	%rd22, %rd5, 1;
	setp.eq.b64 	%p10, %rd22, 1;
	not.pred 	%p11, %p10;
	@%p11 bra 	$L__BB0_16;
	cvt.u32.u64 	%r24, %rd29;
	shl.b32 	%r25, %r24, 2;
	add.s32 	%r27, %r12, %r25;
	ld.shared.f32 	%f19, [%r27];
	cvt.f64.f32 	%fd47, %f19;
	add.f64 	%fd56, %fd56, %fd47;
$L__BB0_16:
	cvt.rn.f32.f64 	%f20, %fd56;
	cvta.to.global.u64 	%rd23, %rd17;
	mul.wide.u32 	%rd24, %r1, 4;
	add.s64 	%rd25, %rd23, %rd24;
	st.global.f32 	[%rd25], %f20;
$L__BB0_17:
	ret;

}


// ===== COMPILED SASS (sm_100) =====

	.target	sm_100

	.elftype	@"ET_EXEC"


//--------------------- .note.nv.tkinfo           --------------------------
	.section	.note.nv.tkinfo,"",@"SHT_NOTE"
	.sectionflags	@"SHF_NOTE_NV_TKINFO"
	.tkinfo
        /*0018*/ 	.word	0x00000002
        /*0030*/ 	.string	""
        /*0030*/ 	.string	"ptxas"
        /*0030*/ 	.string	"Cuda compilation tools, release 13.0, V13.0.88"
        /*0030*/ 	.string	"Build cuda_13.0.r13.0/compiler.36424714_0"
        /*0030*/ 	.string	"-arch sm_100 -m 64 "



//--------------------- .note.nv.cuinfo           --------------------------
	.section	.note.nv.cuinfo,"",@"SHT_NOTE"
	.sectionflags	@"SHF_NOTE_NV_CUINFO"
        /*0018*/ 	.short	0x0002
        /*001a*/ 	.short	0x0064
        /*001c*/ 	.short	0x0082
	.zero		2


//--------------------- .nv.info                  --------------------------
	.section	.nv.info,"",@"SHT_CUDA_INFO"
	.align	4


	//----- nvinfo : EIATTR_REGCOUNT
	.align		4
        /*0000*/ 	.byte	0x04, 0x2f
        /*0002*/ 	.short	(.L_1 - .L_0)
	.align		4
.L_0:
        /*0004*/ 	.word	index@(_Z24TwoPassInterleavedKernelPKfPfm)
        /*0008*/ 	.word	0x00000019


	//----- nvinfo : EIATTR_FRAME_SIZE
	.align		4
.L_1:
        /*000c*/ 	.byte	0x04, 0x11
        /*000e*/ 	.short	(.L_3 - .L_2)
	.align		4
.L_2:
        /*0010*/ 	.word	index@(_Z24TwoPassInterleavedKernelPKfPfm)
        /*0014*/ 	.word	0x00000000


	//----- nvinfo : EIATTR_MIN_STACK_SIZE
	.align		4
.L_3:
        /*0018*/ 	.byte	0x04, 0x12
        /*001a*/ 	.short	(.L_5 - .L_4)
	.align		4
.L_4:
        /*001c*/ 	.word	index@(_Z24TwoPassInterleavedKernelPKfPfm)
        /*0020*/ 	.word	0x00000000
.L_5:


//--------------------- .nv.compat                --------------------------
	.section	.nv.compat,"",@"SHT_CUDA_COMPAT_INFO"
	.align	4
        /*0000*/ 	.byte	0x02, 0x09, 0x00, 0x00, 0x02, 0x02, 0x01, 0x00, 0x02, 0x05, 0x05, 0x00, 0x03, 0x07, 0x01, 0x01
        /*0010*/ 	.byte	0x02, 0x03, 0x00, 0x00, 0x02, 0x06, 0x01, 0x00, 0x04, 0x0b, 0x08, 0x00, 0x01, 0x00, 0x00, 0x00
        /*0020*/ 	.byte	0x00, 0x00, 0x00, 0x00


//--------------------- .nv.info._Z24TwoPassInterleavedKernelPKfPfm --------------------------
	.section	.nv.info._Z24TwoPassInterleavedKernelPKfPfm,"",@"SHT_CUDA_INFO"
	.sectionflags	@""
	.align	4


	//----- nvinfo : EIATTR_CUDA_API_VERSION
	.align		4
        /*0000*/ 	.byte	0x04, 0x37
        /*0002*/ 	.short	(.L_7 - .L_6)
.L_6:
        /*0004*/ 	.word	0x00000082


	//----- nvinfo : EIATTR_KPARAM_INFO
	.align		4
.L_7:
        /*0008*/ 	.byte	0x04, 0x17
        /*000a*/ 	.short	(.L_9 - .L_8)
.L_8:
        /*000c*/ 	.word	0x00000000
        /*0010*/ 	.short	0x0002
        /*0012*/ 	.short	0x0010
        /*0014*/ 	.byte	0x00, 0xf0, 0x21, 0x00


	//----- nvinfo : EIATTR_KPARAM_INFO
	.align		4
.L_9:
        /*0018*/ 	.byte	0x04, 0x17
        /*001a*/ 	.short	(.L_11 - .L_10)
.L_10:
        /*001c*/ 	.word	0x00000000
        /*0020*/ 	.short	0x0001
        /*0022*/ 	.short	0x0008
        /*0024*/ 	.byte	0x00, 0xf5, 0x21, 0x00


	//----- nvinfo : EIATTR_KPARAM_INFO
	.align		4
.L_11:
        /*0028*/ 	.byte	0x04, 0x17
        /*002a*/ 	.short	(.L_13 - .L_12)
.L_12:
        /*002c*/ 	.word	0x00000000
        /*0030*/ 	.short	0x0000
        /*0032*/ 	.short	0x0000
        /*0034*/ 	.byte	0x00, 0xf5, 0x21, 0x00


	//----- nvinfo : EIATTR_SPARSE_MMA_MASK
	.align		4
.L_13:
        /*0038*/ 	.byte	0x03, 0x50
        /*003a*/ 	.short	0x0000


	//----- nvinfo : EIATTR_MAXREG_COUNT
	.align		4
        /*003c*/ 	.byte	0x03, 0x1b
        /*003e*/ 	.short	0x00ff


	//----- nvinfo : EIATTR_NUM_BARRIERS
	.align		4
        /*0040*/ 	.byte	0x02, 0x4c
        /*0042*/ 	.byte	0x01
	.zero		1


	//----- nvinfo : EIATTR_MERCURY_ISA_VERSION
	.align		4
        /*0044*/ 	.byte	0x03, 0x5f
        /*0046*/ 	.short	0x0101


	//----- nvinfo : EIATTR_VRC_CTA_INIT_COUNT
	.align		4
        /*0048*/ 	.byte	0x02, 0x4a
	.zero		1
	.zero		1


	//----- nvinfo : EIATTR_EXIT_INSTR_OFFSETS
	.align		4
        /*004c*/ 	.byte	0x04, 0x1c
        /*004e*/ 	.short	(.L_15 - .L_14)


	//   ....[0]....
.L_14:
        /*0050*/ 	.word	0x00000290


	//   ....[1]....
        /*0054*/ 	.word	0x00000770


	//----- nvinfo : EIATTR_CRS_STACK_SIZE
	.align		4
.L_15:
        /*0058*/ 	.byte	0x04, 0x1e
        /*005a*/ 	.short	(.L_17 - .L_16)
.L_16:
        /*005c*/ 	.word	0x00000000


	//----- nvinfo : EIATTR_CBANK_PARAM_SIZE
	.align		4
.L_17:
        /*0060*/ 	.byte	0x03, 0x19
        /*0062*/ 	.short	0x0018


	//----- nvinfo : EIATTR_PARAM_CBANK
	.align		4
        /*0064*/ 	.byte	0x04, 0x0a
        /*0066*/ 	.short	(.L_19 - .L_18)
	.align		4
.L_18:
        /*0068*/ 	.word	index@(.nv.constant0._Z24TwoPassInterleavedKernelPKfPfm)
        /*006c*/ 	.short	0x0380
        /*006e*/ 	.short	0x0018


	//----- nvinfo : EIATTR_SW_WAR
	.align		4
.L_19:
        /*0070*/ 	.byte	0x04, 0x36
        /*0072*/ 	.short	(.L_21 - .L_20)
.L_20:
        /*0074*/ 	.word	0x00000008
.L_21:


//--------------------- .nv.callgraph             --------------------------
	.section	.nv.callgraph,"",@"SHT_CUDA_CALLGRAPH"
	.align	4
	.sectionentsize	8
	.align		4
        /*0000*/ 	.word	0x00000000
	.align		4
        /*0004*/ 	.word	0xffffffff
	.align		4
        /*0008*/ 	.word	0x00000000
	.align		4
        /*000c*/ 	.word	0xfffffffe
	.align		4
        /*0010*/ 	.word	0x00000000
	.align		4
        /*0014*/ 	.word	0xfffffffd
	.align		4
        /*0018*/ 	.word	0x00000000
	.align		4
        /*001c*/ 	.word	0xfffffffc


//--------------------- .text._Z24TwoPassInterleavedKernelPKfPfm --------------------------
	.section	.text._Z24TwoPassInterleavedKernelPKfPfm,"ax",@progbits
	.align	128
        .global         _Z24TwoPassInterleavedKernelPKfPfm
        .type           _Z24TwoPassInterleavedKernelPKfPfm,@function
        .size           _Z24TwoPassInterleavedKernelPKfPfm,(.L_x_10 - _Z24TwoPassInterleavedKernelPKfPfm)
        .other          _Z24TwoPassInterleavedKernelPKfPfm,@"STO_CUDA_ENTRY STV_DEFAULT"
_Z24TwoPassInterleavedKernelPKfPfm:
.text._Z24TwoPassInterleavedKernelPKfPfm:
[----:B------:R-:W-:Y:S01]  /*0000*/  LDC R1, c[0x0][0x37c] ;  /* 0x0000df00ff017b82 */ /* 0x000fe20000000800 */
[----:B------:R-:W0:Y:S07]  /*0010*/  S2R R0, SR_CTAID.X ;  /* 0x0000000000007919 */ /* 0x000e2e0000002500 */
[----:B------:R-:W0:Y:S01]  /*0020*/  LDC R3, c[0x0][0x360] ;  /* 0x0000d800ff037b82 */ /* 0x000e220000000800 */
[----:B------:R-:W1:Y:S01]  /*0030*/  LDCU.64 UR8, c[0x0][0x390] ;  /* 0x00007200ff0877ac */ /* 0x000e620008000a00 */
[----:B------:R-:W-:Y:S01]  /*0040*/  BSSY.RECONVERGENT B0, `(.L_x_0) ;  /* 0x000001d000007945 */ /* 0x000fe20003800200 */
[----:B------:R-:W0:Y:S01]  /*0050*/  S2R R13, SR_TID.X ;  /* 0x00000000000d7919 */ /* 0x000e220000002100 */
[----:B------:R-:W-:Y:S01]  /*0060*/  IMAD.MOV.U32 R4, RZ, RZ, RZ ;  /* 0x000000ffff047224 */ /* 0x000fe200078e00ff */
[----:B------:R-:W2:Y:S01]  /*0070*/  LDCU.64 UR4, c[0x0][0x358] ;  /* 0x00006b00ff0477ac */ /* 0x000ea20008000a00 */
[----:B------:R-:W3:Y:S01]  /*0080*/  LDCU.64 UR10, c[0x0][0x380] ;  /* 0x00007000ff0a77ac */ /* 0x000ee20008000a00 */
[----:B0-----:R-:W-:-:S05]  /*0090*/  IMAD R2, R0, R3, R13 ;  /* 0x0000000300027224 */ /* 0x001fca00078e020d */
[----:B-1----:R-:W-:Y:S02]  /*00a0*/  ISETP.GE.U32.AND P0, PT, R2, UR8, PT ;  /* 0x0000000802007c0c */ /* 0x002fe4000bf06070 */
[----:B------:R-:W-:-:S04]  /*00b0*/  SHF.R.S32.HI R5, RZ, 0x1f, R2 ;  /* 0x0000001fff057819 */ /* 0x000fc80000011402 */
[----:B------:R-:W-:-:S13]  /*00c0*/  ISETP.GE.U32.AND.EX P0, PT, R5, UR9, PT, P0 ;  /* 0x0000000905007c0c */ /* 0x000fda000bf06100 */
[----:B--23--:R-:W-:Y:S05]  /*00d0*/  @P0 BRA `(.L_x_1) ;  /* 0x00000000004c0947 */ /* 0x00cfea0003800000 */
[----:B------:R-:W0:Y:S01]  /*00e0*/  LDCU UR6, c[0x0][0x370] ;  /* 0x00006e00ff0677ac */ /* 0x000e220008000800 */
[----:B------:R-:W-:Y:S01]  /*00f0*/  BSSY.RECONVERGENT B1, `(.L_x_2) ;  /* 0x0000010000017945 */ /* 0x000fe20003800200 */
[----:B------:R-:W-:Y:S01]  /*0100*/  IMAD.MOV.U32 R15, RZ, RZ, R5 ;  /* 0x000000ffff0f7224 */ /* 0x000fe200078e0005 */
[----:B------:R-:W-:Y:S01]  /*0110*/  CS2R R4, SRZ ;  /* 0x0000000000047805 */ /* 0x000fe2000001ff00 */
[----:B------:R-:W-:Y:S02]  /*0120*/  IMAD.MOV.U32 R10, RZ, RZ, R2 ;  /* 0x000000ffff0a7224 */ /* 0x000fe400078e0002 */
[----:B0-----:R-:W-:-:S07]  /*0130*/  IMAD R11, R3, UR6, RZ ;  /* 0x00000006030b7c24 */ /* 0x001fce000f8e02ff */
.L_x_3:
[----:B------:R-:W-:-:S04]  /*0140*/  LEA R8, P0, R10, UR10, 0x2 ;  /* 0x0000000a0a087c11 */ /* 0x000fc8000f8010ff */
[----:B------:R-:W-:-:S05]  /*0150*/  LEA.HI.X R9, R10, UR11, R15, 0x2, P0 ;  /* 0x0000000b0a097c11 */ /* 0x000fca00080f140f */
[----:B------:R-:W2:Y:S01]  /*0160*/  LDG.E R6, desc[UR4][R8.64] ;  /* 0x0000000408067981 */ /* 0x000ea2000c1e1900 */
[----:B------:R-:W-:-:S04]  /*0170*/  IMAD.IADD R10, R11, 0x1, R2 ;  /* 0x000000010b0a7824 */ /* 0x000fc800078e0202 */
[--C-:B------:R-:W-:Y:S01]  /*0180*/  IMAD.MOV.U32 R2, RZ, RZ, R10.reuse ;  /* 0x000000ffff027224 */ /* 0x100fe200078e000a */
[----:B------:R-:W-:Y:S02]  /*0190*/  ISETP.GE.U32.AND P0, PT, R10, UR8, PT ;  /* 0x000000080a007c0c */ /* 0x000fe4000bf06070 */
[----:B------:R-:W-:-:S04]  /*01a0*/  SHF.R.S32.HI R15, RZ, 0x1f, R10 ;  /* 0x0000001fff0f7819 */ /* 0x000fc8000001140a */
[----:B------:R-:W-:Y:S01]  /*01b0*/  ISETP.GE.U32.AND.EX P0, PT, R15, UR9, PT, P0 ;  /* 0x000000090f007c0c */ /* 0x000fe2000bf06100 */
[----:B--2---:R-:W0:Y:S02]  /*01c0*/  F2F.F64.F32 R6, R6 ;  /* 0x0000000600067310 */ /* 0x004e240000201800 */
[----:B0-----:R-:W-:-:S10]  /*01d0*/  DADD R4, R6, R4 ;  /* 0x0000000006047229 */ /* 0x001fd40000000004 */
[----:B------:R-:W-:Y:S05]  /*01e0*/  @!P0 BRA `(.L_x_3) ;  /* 0xfffffffc00d48947 */ /* 0x000fea000383ffff */
[----:B------:R-:W-:Y:S05]  /*01f0*/  BSYNC.RECONVERGENT B1 ;  /* 0x0000000000017941 */ /* 0x000fea0003800200 */
.L_x_2:
[----:B------:R0:W1:Y:S02]  /*0200*/  F2F.F32.F64 R4, R4 ;  /* 0x0000000400047310 */ /* 0x0000640000301000 */
.L_x_1:
[----:B------:R-:W-:Y:S05]  /*0210*/  BSYNC.RECONVERGENT B0 ;  /* 0x0000000000007941 */ /* 0x000fea0003800200 */
.L_x_0:
[----:B0-----:R-:W0:Y:S01]  /*0220*/  S2R R5, SR_CgaCtaId ;  /* 0x0000000000057919 */ /* 0x001e220000008800 */
[----:B------:R-:W-:Y:S02]  /*0230*/  MOV R2, 0x400 ;  /* 0x0000040000027802 */ /* 0x000fe40000000f00 */
[----:B------:R-:W-:Y:S02]  /*0240*/  ISETP.NE.AND P0, PT, R13, RZ, PT ;  /* 0x000000ff0d00720c */ /* 0x000fe40003f05270 */
[----:B0-----:R-:W-:-:S05]  /*0250*/  LEA R2, R5, R2, 0x18 ;  /* 0x0000000205027211 */ /* 0x001fca00078ec0ff */
[----:B------:R-:W-:-:S05]  /*0260*/  IMAD R5, R13, 0x4, R2 ;  /* 0x000000040d057824 */ /* 0x000fca00078e0202 */
[----:B-1----:R0:W-:Y:S01]  /*0270*/  STS [R5], R4 ;  /* 0x0000000405007388 */ /* 0x0021e20000000800 */
[----:B------:R-:W-:Y:S06]  /*0280*/  BAR.SYNC.DEFER_BLOCKING 0x0 ;  /* 0x0000000000007b1d */ /* 0x000fec0000010000 */
[----:B------:R-:W-:Y:S05]  /*0290*/  @P0 EXIT ;  /* 0x000000000000094d */ /* 0x000fea0003800000 */
[C---:B------:R-:W-:Y:S01]  /*02a0*/  ISETP.GE.U32.AND P1, PT, R3.reuse, 0x8, PT ;  /* 0x000000080300780c */ /* 0x040fe20003f26070 */
[----:B------:R-:W-:Y:S01]  /*02b0*/  IMAD.MOV.U32 R19, RZ, RZ, RZ ;  /* 0x000000ffff137224 */ /* 0x000fe200078e00ff */
[----:B------:R-:W-:Y:S02]  /*02c0*/  LOP3.LUT R22, R3, 0x7, RZ, 0xc0, !PT ;  /* 0x0000000703167812 */ /* 0x000fe400078ec0ff */
[----:B------:R-:W-:Y:S02]  /*02d0*/  CS2R R12, SRZ ;  /* 0x00000000000c7805 */ /* 0x000fe4000001ff00 */
[----:B------:R-:W-:-:S04]  /*02e0*/  ISETP.NE.U32.AND P0, PT, R22, RZ, PT ;  /* 0x000000ff1600720c */ /* 0x000fc80003f05070 */
[----:B------:R-:W-:-:S03]  /*02f0*/  ISETP.NE.AND.EX P0, PT, RZ, RZ, PT, P0 ;  /* 0x000000ffff00720c */ /* 0x000fc60003f05300 */
[----:B------:R-:W-:Y:S10]  /*0300*/  @!P1 BRA `(.L_x_4) ;  /* 0x0000000000749947 */ /* 0x000ff40003800000 */
[----:B------:R-:W-:Y:S01]  /*0310*/  LOP3.LUT R19, R3, 0x7f8, RZ, 0xc0, !PT ;  /* 0x000007f803137812 */ /* 0x000fe200078ec0ff */
[----:B------:R-:W-:Y:S01]  /*0320*/  VIADD R18, R2, 0x10 ;  /* 0x0000001002127836 */ /* 0x000fe20000000000 */
[----:B------:R-:W-:Y:S01]  /*0330*/  CS2R R12, SRZ ;  /* 0x00000000000c7805 */ /* 0x000fe2000001ff00 */
[----:B------:R-:W-:Y:S02]  /*0340*/  IMAD.MOV.U32 R21, RZ, RZ, RZ ;  /* 0x000000ffff157224 */ /* 0x000fe400078e00ff */
[----:B------:R-:W-:-:S07]  /*0350*/  IMAD.MOV.U32 R20, RZ, RZ, R19 ;  /* 0x000000ffff147224 */ /* 0x000fce00078e0013 */
.L_x_5:
[----:B------:R-:W1:Y:S01]  /*0360*/  LDS.128 R8, [R18+-0x10] ;  /* 0xfffff00012087984 */ /* 0x000e620000000c00 */
[----:B------:R-:W-:-:S03]  /*0370*/  IADD3 R20, P1, PT, R20, -0x8, RZ ;  /* 0xfffffff814147810 */ /* 0x000fc60007f3e0ff */
[----:B0-----:R0:W2:Y:S01]  /*0380*/  LDS.128 R4, [R18] ;  /* 0x0000000012047984 */ /* 0x0010a20000000c00 */
[----:B------:R-:W-:Y:S02]  /*0390*/  IADD3.X R21, PT, PT, R21, -0x1, RZ, P1, !PT ;  /* 0xffffffff15157810 */ /* 0x000fe40000ffe4ff */
[----:B------:R-:W-:-:S04]  /*03a0*/  ISETP.NE.U32.AND P1, PT, R20, RZ, PT ;  /* 0x000000ff1400720c */ /* 0x000fc80003f25070 */
[----:B------:R-:W-:Y:S01]  /*03b0*/  ISETP.NE.AND.EX P1, PT, R21, RZ, PT, P1 ;  /* 0x000000ff1500720c */ /* 0x000fe20003f25310 */
[----:B0-----:R-:W-:Y:S01]  /*03c0*/  VIADD R18, R18, 0x20 ;  /* 0x0000002012127836 */ /* 0x001fe20000000000 */
[----:B-1----:R-:W0:Y:S08]  /*03d0*/  F2F.F64.F32 R14, R8 ;  /* 0x00000008000e7310 */ /* 0x002e300000201800 */
[----:B------:R-:W1:Y:S01]  /*03e0*/  F2F.F64.F32 R16, R9 ;  /* 0x0000000900107310 */ /* 0x000e620000201800 */
[----:B0-----:R-:W-:-:S07]  /*03f0*/  DADD R14, R14, R12 ;  /* 0x000000000e0e7229 */ /* 0x001fce000000000c */
[----:B--2---:R-:W-:Y:S01]  /*0400*/  F2F.F64.F32 R8, R7 ;  /* 0x0000000700087310 */ /* 0x004fe20000201800 */
[----:B-1----:R-:W-:-:S07]  /*0410*/  DADD R16, R14, R16 ;  /* 0x000000000e107229 */ /* 0x002fce0000000010 */
[----:B------:R-:W0:Y:S08]  /*0420*/  F2F.F64.F32 R12, R10 ;  /* 0x0000000a000c7310 */ /* 0x000e300000201800 */
[----:B------:R-:W1:Y:S01]  /*0430*/  F2F.F64.F32 R14, R11 ;  /* 0x0000000b000e7310 */ /* 0x000e620000201800 */
[----:B0-----:R-:W-:-:S07]  /*0440*/  DADD R16, R16, R12 ;  /* 0x0000000010107229 */ /* 0x001fce000000000c */
[----:B------:R-:W0:Y:S01]  /*0450*/  F2F.F64.F32 R12, R4 ;  /* 0x00000004000c7310 */ /* 0x000e220000201800 */
[----:B-1----:R-:W-:-:S07]  /*0460*/  DADD R14, R16, R14 ;  /* 0x00000000100e7229 */ /* 0x002fce000000000e */
[----:B------:R-:W1:Y:S01]  /*0470*/  F2F.F64.F32 R16, R5 ;  /* 0x0000000500107310 */ /* 0x000e620000201800 */
[----:B0-----:R-:W-:-:S07]  /*0480*/  DADD R12, R14, R12 ;  /* 0x000000000e0c7229 */ /* 0x001fce000000000c */
[----:B------:R-:W0:Y:S01]  /*0490*/  F2F.F64.F32 R14, R6 ;  /* 0x00000006000e7310 */ /* 0x000e220000201800 */
[----:B-1----:R-:W-:-:S08]  /*04a0*/  DADD R12, R12, R16 ;  /* 0x000000000c0c7229 */ /* 0x002fd00000000010 */
[----:B0-----:R-:W-:-:S08]  /*04b0*/  DADD R12, R12, R14 ;  /* 0x000000000c0c7229 */ /* 0x001fd0000000000e */
[----:B------:R-:W-:Y:S01]  /*04c0*/  DADD R12, R12, R8 ;  /* 0x000000000c0c7229 */ /* 0x000fe20000000008 */
[----:B------:R-:W-:Y:S10]  /*04d0*/  @P1 BRA `(.L_x_5) ;  /* 0xfffffffc00a01947 */ /* 0x000ff4000383ffff */
.L_x_4:
[----:B------:R-:W-:Y:S05]  /*04e0*/  @!P0 BRA `(.L_x_6) ;  /* 0x0000000000908947 */ /* 0x000fea0003800000 */
[----:B------:R-:W-:Y:S02]  /*04f0*/  ISETP.GE.U32.AND P0, PT, R22, 0x4, PT ;  /* 0x000000041600780c */ /* 0x000fe40003f06070 */
[----:B------:R-:W-:Y:S02]  /*0500*/  LOP3.LUT R11, R3, 0x3, RZ, 0xc0, !PT ;  /* 0x00000003030b7812 */ /* 0x000fe400078ec0ff */
[----:B------:R-:W-:Y:S02]  /*0510*/  ISETP.GE.U32.AND.EX P0, PT, RZ, RZ, PT, P0 ;  /* 0x000000ffff00720c */ /* 0x000fe40003f06100 */
[----:B------:R-:W-:-:S04]  /*0520*/  ISETP.NE.U32.AND P1, PT, R11, RZ, PT ;  /* 0x000000ff0b00720c */ /* 0x000fc80003f25070 */
[----:B------:R-:W-:-:S07]  /*0530*/  ISETP.NE.AND.EX P1, PT, RZ, RZ, PT, P1 ;  /* 0x000000ffff00720c */ /* 0x000fce0003f25310 */
[----:B------:R-:W-:Y:S06]  /*0540*/  @!P0 BRA `(.L_x_7) ;  /* 0x0000000000308947 */ /* 0x000fec0003800000 */
[C---:B------:R-:W-:Y:S02]  /*0550*/  IMAD R10, R19.reuse, 0x4, R2 ;  /* 0x00000004130a7824 */ /* 0x040fe400078e0202 */
[----:B------:R-:W-:-:S03]  /*0560*/  VIADD R19, R19, 0x4 ;  /* 0x0000000413137836 */ /* 0x000fc60000000000 */
[----:B------:R-:W0:Y:S04]  /*0570*/  LDS.64 R14, [R10] ;  /* 0x000000000a0e7984 */ /* 0x000e280000000a00 */
[----:B------:R-:W1:Y:S01]  /*0580*/  LDS.64 R16, [R10+0x8] ;  /* 0x000008000a107984 */ /* 0x000e620000000a00 */
[----:B0-----:R-:W0:Y:S08]  /*0590*/  F2F.F64.F32 R4, R14 ;  /* 0x0000000e00047310 */ /* 0x001e300000201800 */
[----:B------:R-:W2:Y:S01]  /*05a0*/  F2F.F64.F32 R6, R15 ;  /* 0x0000000f00067310 */ /* 0x000ea20000201800 */
[----:B0-----:R-:W-:-:S07]  /*05b0*/  DADD R4, R12, R4 ;  /* 0x000000000c047229 */ /* 0x001fce0000000004 */
[----:B-1----:R-:W0:Y:S01]  /*05c0*/  F2F.F64.F32 R8, R16 ;  /* 0x0000001000087310 */ /* 0x002e220000201800 */
[----:B--2---:R-:W-:-:S07]  /*05d0*/  DADD R4, R4, R6 ;  /* 0x0000000004047229 */ /* 0x004fce0000000006 */
[----:B------:R-:W1:Y:S01]  /*05e0*/  F2F.F64.F32 R12, R17 ;  /* 0x00000011000c7310 */ /* 0x000e620000201800 */
[----:B0-----:R-:W-:-:S08]  /*05f0*/  DADD R4, R4, R8 ;  /* 0x0000000004047229 */ /* 0x001fd00000000008 */
[----:B-1----:R-:W-:-:S11]  /*0600*/  DADD R12, R4, R12 ;  /* 0x00000000040c7229 */ /* 0x002fd6000000000c */
.L_x_7:
[----:B------:R-:W-:Y:S05]  /*0610*/  @!P1 BRA `(.L_x_6) ;  /* 0x0000000000449947 */ /* 0x000fea0003800000 */
[----:B------:R-:W-:Y:S02]  /*0620*/  ISETP.NE.U32.AND P0, PT, R11, 0x1, PT ;  /* 0x000000010b00780c */ /* 0x000fe40003f05070 */
[----:B------:R-:W-:Y:S02]  /*0630*/  LOP3.LUT R3, R3, 0x1, RZ, 0xc0, !PT ;  /* 0x0000000103037812 */ /* 0x000fe400078ec0ff */
[----:B------:R-:W-:Y:S02]  /*0640*/  ISETP.NE.AND.EX P0, PT, RZ, RZ, PT, P0 ;  /* 0x000000ffff00720c */ /* 0x000fe40003f05300 */
[----:B------:R-:W-:-:S04]  /*0650*/  ISETP.NE.U32.AND P1, PT, R3, 0x1, PT ;  /* 0x000000010300780c */ /* 0x000fc80003f25070 */
[----:B------:R-:W-:-:S07]  /*0660*/  ISETP.NE.U32.AND.EX P1, PT, RZ, RZ, PT, P1 ;  /* 0x000000ffff00720c */ /* 0x000fce0003f25110 */
[----:B------:R-:W-:Y:S06]  /*0670*/  @!P0 BRA `(.L_x_8) ;  /* 0x00000000001c8947 */ /* 0x000fec0003800000 */
[C---:B------:R-:W-:Y:S02]  /*0680*/  IMAD R3, R19.reuse, 0x4, R2 ;  /* 0x0000000413037824 */ /* 0x040fe400078e0202 */
[----:B------:R-:W-:-:S03]  /*0690*/  VIADD R19, R19, 0x2 ;  /* 0x0000000213137836 */ /* 0x000fc60000000000 */
[----:B------:R-:W0:Y:S02]  /*06a0*/  LDS.64 R8, [R3] ;  /* 0x0000000003087984 */ /* 0x000e240000000a00 */
[----:B0-----:R-:W0:Y:S08]  /*06b0*/  F2F.F64.F32 R4, R8 ;  /* 0x0000000800047310 */ /* 0x001e300000201800 */
[----:B------:R-:W1:Y:S01]  /*06c0*/  F2F.F64.F32 R6, R9 ;  /* 0x0000000900067310 */ /* 0x000e620000201800 */
[----:B0-----:R-:W-:-:S08]  /*06d0*/  DADD R4, R12, R4 ;  /* 0x000000000c047229 */ /* 0x001fd00000000004 */
[----:B-1----:R-:W-:-:S11]  /*06e0*/  DADD R12, R4, R6 ;  /* 0x00000000040c7229 */ /* 0x002fd60000000006 */
.L_x_8:
[----:B------:R-:W-:-:S05]  /*06f0*/  @!P1 IMAD R19, R19, 0x4, R2 ;  /* 0x0000000413139824 */ /* 0x000fca00078e0202 */
[----:B------:R-:W1:Y:S02]  /*0700*/  @!P1 LDS R2, [R19] ;  /* 0x0000000013029984 */ /* 0x000e640000000800 */
[----:B-1----:R-:W1:Y:S02]  /*0710*/  @!P1 F2F.F64.F32 R2, R2 ;  /* 0x0000000200029310 */ /* 0x002e640000201800 */
[----:B-1----:R-:W-:-:S11]  /*0720*/  @!P1 DADD R12, R12, R2 ;  /* 0x000000000c0c9229 */ /* 0x002fd60000000002 */
.L_x_6:
[----:B------:R-:W1:Y:S01]  /*0730*/  LDC.64 R2, c[0x0][0x388] ;  /* 0x0000e200ff027b82 */ /* 0x000e620000000a00 */
[----:B------:R-:W2:Y:S01]  /*0740*/  F2F.F32.F64 R13, R12 ;  /* 0x0000000c000d7310 */ /* 0x000ea20000301000 */
[----:B-1----:R-:W-:-:S05]  /*0750*/  IMAD.WIDE.U32 R2, R0, 0x4, R2 ;  /* 0x0000000400027825 */ /* 0x002fca00078e0002 */
[----:B--2---:R-:W-:Y:S01]  /*0760*/  STG.E desc[UR4][R2.64], R13 ;  /* 0x0000000d02007986 */ /* 0x004fe2000c101904 */
[----:B------:R-:W-:Y:S05]  /*0770*/  EXIT ;  /* 0x000000000000794d */ /* 0x000fea0003800000 */
.L_x_9:
[----:B------:R-:W-:-:S00]  /*0780*/  BRA `(.L_x_9) ;  /* 0xfffffffc00fc7947 */ /* 0x000fc0000383ffff */
[----:B------:R-:W-:-:S00]  /*0790*/  NOP ;  /* 0x0000000000007918 */ /* 0x000fc00000000000 */
        /* <DEDUP_REMOVED lines=14> */
.L_x_10:


//--------------------- .nv.shared._Z24TwoPassInterleavedKernelPKfPfm --------------------------
	.section	.nv.shared._Z24TwoPassInterleavedKernelPKfPfm,"aw",@nobits
	.sectionflags	@""
	.align	16
	.zero		1024


//--------------------- .nv.shared.reserved.0     --------------------------
	.section	.nv.shared.reserved.0,"aw",@nobits
	.weak		__nv_reservedSMEM_offset_0_alias
	.size		__nv_reservedSMEM_offset_0_alias, 0, 64
	.other		__nv_reservedSMEM_offset_0_alias,@"STO_CUDA_RESERVED_SHARED STV_DEFAULT"
__nv_reservedSMEM_offset_0_alias:
	.zero		0
	.zero		64


//--------------------- .nv.constant0._Z24TwoPassInterleavedKernelPKfPfm --------------------------
	.section	.nv.constant0._Z24TwoPassInterleavedKernelPKfPfm,"a",@progbits
	.sectionflags	@""
	.align	4
.nv.constant0._Z24TwoPassInterleavedKernelPKfPfm:
	.zero		920


//--------------------- SYMBOLS --------------------------

	.type		.nv.reservedSmem.offset0,@object
	.size		.nv.reservedSmem.offset0,0x4
	.type		.nv.reservedSmem.cap,@object
	.size		.nv.reservedSmem.cap,0x4
